	.headerflags	@"EF_CUDA_TEXMODE_UNIFIED EF_CUDA_64BIT_ADDRESS EF_CUDA_ACCELERATORS EF_CUDA_SM90 EF_CUDA_VIRTUAL_SM(EF_CUDA_SM90)"
	.elftype	@"ET_EXEC"


//--------------------- .nv.info                  --------------------------
	.section	.nv.info,"",@"SHT_CUDA_INFO"
	.align	4


	//----- nvinfo : EIATTR_REGCOUNT
	.align		4
        /*0000*/ 	.byte	0x04, 0x2f
        /*0002*/ 	.short	(.L_1 - .L_0)
	.align		4
.L_0:
        /*0004*/ 	.word	index@(triton_poi_fused__native_batch_norm_legit_no_training_add_convolution_leaky_relu_leaky_relu_backward_7)
        /*0008*/ 	.word	0x0000001e


	//----- nvinfo : EIATTR_MIN_STACK_SIZE
	.align		4
.L_1:
        /*000c*/ 	.byte	0x04, 0x12
        /*000e*/ 	.short	(.L_3 - .L_2)
	.align		4
.L_2:
        /*0010*/ 	.word	index@(triton_poi_fused__native_batch_norm_legit_no_training_add_convolution_leaky_relu_leaky_relu_backward_7)
        /*0014*/ 	.word	0x00000000


	//----- nvinfo : EIATTR_FRAME_SIZE
	.align		4
.L_3:
        /*0018*/ 	.byte	0x04, 0x11
        /*001a*/ 	.short	(.L_5 - .L_4)
	.align		4
.L_4:
        /*001c*/ 	.word	index@(triton_poi_fused__native_batch_norm_legit_no_training_add_convolution_leaky_relu_leaky_relu_backward_7)
        /*0020*/ 	.word	0x00000000


	//----- nvinfo : EIATTR_MIN_STACK_SIZE
	.align		4
.L_5:
        /*0024*/ 	.byte	0x04, 0x12
        /*0026*/ 	.short	(.L_7 - .L_6)
	.align		4
.L_6:
        /*0028*/ 	.word	index@(triton_poi_fused__native_batch_norm_legit_no_training_add_convolution_leaky_relu_leaky_relu_backward_7)
        /*002c*/ 	.word	0x00000000
.L_7:


//--------------------- .nv.info.triton_poi_fused__native_batch_norm_legit_no_training_add_convolution_leaky_relu_leaky_relu_backward_7 --------------------------
	.section	.nv.info.triton_poi_fused__native_batch_norm_legit_no_training_add_convolution_leaky_relu_leaky_relu_backward_7,"",@"SHT_CUDA_INFO"
	.sectionflags	@""
	.align	4


	//----- nvinfo : EIATTR_CUDA_API_VERSION
	.align		4
        /*0000*/ 	.byte	0x04, 0x37
        /*0002*/ 	.short	(.L_9 - .L_8)
.L_8:
        /*0004*/ 	.word	0x0000007c


	//----- nvinfo : EIATTR_KPARAM_INFO
	.align		4
.L_9:
        /*0008*/ 	.byte	0x04, 0x17
        /*000a*/ 	.short	(.L_11 - .L_10)
.L_10:
        /*000c*/ 	.word	0x00000000
        /*0010*/ 	.short	0x0007
        /*0012*/ 	.short	0x0038
        /*0014*/ 	.byte	0x00, 0xf0, 0x11, 0x00


	//----- nvinfo : EIATTR_KPARAM_INFO
	.align		4
.L_11:
        /*0018*/ 	.byte	0x04, 0x17
        /*001a*/ 	.short	(.L_13 - .L_12)
.L_12:
        /*001c*/ 	.word	0x00000000
        /*0020*/ 	.short	0x0006
        /*0022*/ 	.short	0x0030
        /*0024*/ 	.byte	0x00, 0xf4, 0x21, 0x00


	//----- nvinfo : EIATTR_KPARAM_INFO
	.align		4
.L_13:
        /*0028*/ 	.byte	0x04, 0x17
        /*002a*/ 	.short	(.L_15 - .L_14)
.L_14:
        /*002c*/ 	.word	0x00000000
        /*0030*/ 	.short	0x0005
        /*0032*/ 	.short	0x0028
        /*0034*/ 	.byte	0x00, 0xf4, 0x21, 0x00


	//----- nvinfo : EIATTR_KPARAM_INFO
	.align		4
.L_15:
        /*0038*/ 	.byte	0x04, 0x17
        /*003a*/ 	.short	(.L_17 - .L_16)
.L_16:
        /*003c*/ 	.word	0x00000000
        /*0040*/ 	.short	0x0004
        /*0042*/ 	.short	0x0020
        /*0044*/ 	.byte	0x00, 0xf4, 0x21, 0x00


	//----- nvinfo : EIATTR_KPARAM_INFO
	.align		4
.L_17:
        /*0048*/ 	.byte	0x04, 0x17
        /*004a*/ 	.short	(.L_19 - .L_18)
.L_18:
        /*004c*/ 	.word	0x00000000
        /*0050*/ 	.short	0x0003
        /*0052*/ 	.short	0x0018
        /*0054*/ 	.byte	0x00, 0xf4, 0x21, 0x00


	//----- nvinfo : EIATTR_KPARAM_INFO
	.align		4
.L_19:
        /*0058*/ 	.byte	0x04, 0x17
        /*005a*/ 	.short	(.L_21 - .L_20)
.L_20:
        /*005c*/ 	.word	0x00000000
        /*0060*/ 	.short	0x0002
        /*0062*/ 	.short	0x0010
        /*0064*/ 	.byte	0x00, 0xf4, 0x21, 0x00


	//----- nvinfo : EIATTR_KPARAM_INFO
	.align		4
.L_21:
        /*0068*/ 	.byte	0x04, 0x17
        /*006a*/ 	.short	(.L_23 - .L_22)
.L_22:
        /*006c*/ 	.word	0x00000000
        /*0070*/ 	.short	0x0001
        /*0072*/ 	.short	0x0008
        /*0074*/ 	.byte	0x00, 0xf4, 0x21, 0x00


	//----- nvinfo : EIATTR_KPARAM_INFO
	.align		4
.L_23:
        /*0078*/ 	.byte	0x04, 0x17
        /*007a*/ 	.short	(.L_25 - .L_24)
.L_24:
        /*007c*/ 	.word	0x00000000
        /*0080*/ 	.short	0x0000
        /*0082*/ 	.short	0x0000
        /*0084*/ 	.byte	0x00, 0xf4, 0x21, 0x00


	//----- nvinfo : EIATTR_SPARSE_MMA_MASK
	.align		4
.L_25:
        /*0088*/ 	.byte	0x03, 0x50
        /*008a*/ 	.short	0x0000


	//----- nvinfo : EIATTR_MAXREG_COUNT
	.align		4
        /*008c*/ 	.byte	0x03, 0x1b
        /*008e*/ 	.short	0x00ff


	//----- nvinfo : EIATTR_EXIT_INSTR_OFFSETS
	.align		4
        /*0090*/ 	.byte	0x04, 0x1c
        /*0092*/ 	.short	(.L_27 - .L_26)


	//   ....[0]....
.L_26:
        /*0094*/ 	.word	0x000004b0


	//   ....[1]....
        /*0098*/ 	.word	0x000004d0


	//----- nvinfo : EIATTR_REQNTID
	.align		4
.L_27:
        /*009c*/ 	.byte	0x04, 0x10
        /*009e*/ 	.short	(.L_29 - .L_28)
.L_28:
        /*00a0*/ 	.word	0x00000080
        /*00a4*/ 	.word	0x00000001
        /*00a8*/ 	.word	0x00000001


	//----- nvinfo : EIATTR_CBANK_PARAM_SIZE
	.align		4
.L_29:
        /*00ac*/ 	.byte	0x03, 0x19
        /*00ae*/ 	.short	0x003c


	//----- nvinfo : EIATTR_PARAM_CBANK
	.align		4
        /*00b0*/ 	.byte	0x04, 0x0a
        /*00b2*/ 	.short	(.L_31 - .L_30)
	.align		4
.L_30:
        /*00b4*/ 	.word	index@(.nv.constant0.triton_poi_fused__native_batch_norm_legit_no_training_add_convolution_leaky_relu_leaky_relu_backward_7)
        /*00b8*/ 	.short	0x0210
        /*00ba*/ 	.short	0x003c


	//----- nvinfo : EIATTR_SW_WAR
	.align		4
.L_31:
        /*00bc*/ 	.byte	0x04, 0x36
        /*00be*/ 	.short	(.L_33 - .L_32)
.L_32:
        /*00c0*/ 	.word	0x00000008
.L_33:


//--------------------- .nv.callgraph             --------------------------
	.section	.nv.callgraph,"",@"SHT_CUDA_CALLGRAPH"
	.align	4
	.sectionentsize	8
	.align		4
        /*0000*/ 	.word	0x00000000
	.align		4
        /*0004*/ 	.word	0xffffffff
	.align		4
        /*0008*/ 	.word	0x00000000
	.align		4
        /*000c*/ 	.word	0xfffffffe
	.align		4
        /*0010*/ 	.word	0x00000000
	.align		4
        /*0014*/ 	.word	0xfffffffd
	.align		4
        /*0018*/ 	.word	0x00000000
	.align		4
        /*001c*/ 	.word	0xfffffffc


//--------------------- .text.triton_poi_fused__native_batch_norm_legit_no_training_add_convolution_leaky_relu_leaky_relu_backward_7 --------------------------
	.section	.text.triton_poi_fused__native_batch_norm_legit_no_training_add_convolution_leaky_relu_leaky_relu_backward_7,"ax",@progbits
	.align	128
        .global         triton_poi_fused__native_batch_norm_legit_no_training_add_convolution_leaky_relu_leaky_relu_backward_7
        .type           triton_poi_fused__native_batch_norm_legit_no_training_add_convolution_leaky_relu_leaky_relu_backward_7,@function
        .size           triton_poi_fused__native_batch_norm_legit_no_training_add_convolution_leaky_relu_leaky_relu_backward_7,(.L_x_1 - triton_poi_fused__native_batch_norm_legit_no_training_add_convolution_leaky_relu_leaky_relu_backward_7)
        .other          triton_poi_fused__native_batch_norm_legit_no_training_add_convolution_leaky_relu_leaky_relu_backward_7,@"STO_CUDA_ENTRY STV_DEFAULT"
triton_poi_fused__native_batch_norm_legit_no_training_add_convolution_leaky_relu_leaky_relu_backward_7:
.text.triton_poi_fused__native_batch_norm_legit_no_training_add_convolution_leaky_relu_leaky_relu_backward_7:
[----:B------:R-:W0:Y:S02]  /*0000*/  LDC R1, c[0x0][0x28] ;  /* 0x00000a00ff017b82 */ /* 0x000e240000000800 */
[----:B------:R-:W1:Y:S01]  /*0010*/  S2R R0, SR_TID.X ;  /* 0x0000000000007919 */ /* 0x000e620000002100 */
[----:B------:R-:W2:Y:S01]  /*0020*/  LDC.64 R8, c[0x0][0x230] ;  /* 0x00008c00ff087b82 */ /* 0x000ea20000000a00 */
[----:B------:R-:W-:Y:S01]  /*0030*/  CS2R R16, SRZ ;  /* 0x0000000000107805 */ /* 0x000fe2000001ff00 */
[----:B------:R-:W-:Y:S01]  /*0040*/  ULDC.64 UR4, c[0x0][0x208] ;  /* 0x0000820000047ab9 */ /* 0x000fe20000000a00 */
[----:B------:R-:W3:Y:S05]  /*0050*/  S2R R3, SR_CTAID.X ;  /* 0x0000000000037919 */ /* 0x000eea0000002500 */
[----:B------:R-:W4:Y:S08]  /*0060*/  LDC.64 R10, c[0x0][0x228] ;  /* 0x00008a00ff0a7b82 */ /* 0x000f300000000a00 */
[----:B------:R-:W5:Y:S01]  /*0070*/  LDC.64 R6, c[0x0][0x210] ;  /* 0x00008400ff067b82 */ /* 0x000f620000000a00 */
[----:B------:R-:W-:Y:S01]  /*0080*/  IMAD.MOV.U32 R18, RZ, RZ, RZ ;  /* 0x000000ffff127224 */ /* 0x000fe200078e00ff */
[----:B------:R-:W-:Y:S01]  /*0090*/  CS2R R22, SRZ ;  /* 0x0000000000167805 */ /* 0x000fe2000001ff00 */
[----:B------:R-:W-:Y:S01]  /*00a0*/  ULDC.64 UR6, c[0x0][0x240] ;  /* 0x0000900000067ab9 */ /* 0x000fe20000000a00 */
[----:B-1----:R-:W-:-:S05]  /*00b0*/  IMAD.SHL.U32 R0, R0, 0x2, RZ ;  /* 0x0000000200007824 */ /* 0x002fca00078e00ff */
[----:B------:R-:W-:-:S05]  /*00c0*/  LOP3.LUT R0, R0, 0xfe, RZ, 0xc0, !PT ;  /* 0x000000fe00007812 */ /* 0x000fca00078ec0ff */
[----:B---3--:R-:W-:-:S04]  /*00d0*/  IMAD R0, R3, 0x100, R0 ;  /* 0x0000010003007824 */ /* 0x008fc800078e0200 */
[C---:B------:R-:W-:Y:S01]  /*00e0*/  IMAD.HI R15, R0.reuse, 0x38e38e39, RZ ;  /* 0x38e38e39000f7827 */ /* 0x040fe200078e02ff */
[----:B------:R-:W-:Y:S02]  /*00f0*/  IADD3 R2, R0, 0x1, RZ ;  /* 0x0000000100027810 */ /* 0x000fe40007ffe0ff */
[C---:B------:R-:W-:Y:S01]  /*0100*/  ISETP.GE.AND P0, PT, R0.reuse, 0x90, PT ;  /* 0x000000900000780c */ /* 0x040fe20003f06270 */
[----:B----4-:R-:W-:-:S04]  /*0110*/  IMAD.WIDE R24, R0, 0x4, R10 ;  /* 0x0000000400187825 */ /* 0x010fc800078e020a */
[----:B------:R-:W-:Y:S01]  /*0120*/  IMAD.HI R19, R2, 0x38e38e39, RZ ;  /* 0x38e38e3902137827 */ /* 0x000fe200078e02ff */
[----:B------:R-:W-:-:S04]  /*0130*/  SHF.R.S32.HI R2, RZ, 0x1, R15 ;  /* 0x00000001ff027819 */ /* 0x000fc8000001140f */
[----:B------:R-:W-:Y:S02]  /*0140*/  SHF.R.S32.HI R4, RZ, 0x1, R19 ;  /* 0x00000001ff047819 */ /* 0x000fe40000011413 */
[----:B------:R-:W-:Y:S02]  /*0150*/  LEA.HI R15, R15, R2, RZ, 0x1 ;  /* 0x000000020f0f7211 */ /* 0x000fe400078f08ff */
[----:B------:R-:W-:Y:S02]  /*0160*/  LEA.HI R19, R19, R4, RZ, 0x1 ;  /* 0x0000000413137211 */ /* 0x000fe400078f08ff */
[----:B------:R-:W-:Y:S02]  /*0170*/  SHF.R.S32.HI R2, RZ, 0x1f, R15 ;  /* 0x0000001fff027819 */ /* 0x000fe4000001140f */
[----:B------:R-:W-:Y:S02]  /*0180*/  SHF.R.S32.HI R4, RZ, 0x1f, R19 ;  /* 0x0000001fff047819 */ /* 0x000fe40000011413 */
[----:B------:R-:W-:-:S02]  /*0190*/  LEA.HI R2, R2, R15, RZ, 0x2 ;  /* 0x0000000f02027211 */ /* 0x000fc400078f10ff */
[----:B------:R-:W-:Y:S02]  /*01a0*/  LEA.HI R4, R4, R19, RZ, 0x2 ;  /* 0x0000001304047211 */ /* 0x000fe400078f10ff */
[----:B------:R-:W-:Y:S02]  /*01b0*/  LOP3.LUT R2, R2, 0xfffffffc, RZ, 0xc0, !PT ;  /* 0xfffffffc02027812 */ /* 0x000fe400078ec0ff */
[----:B------:R-:W-:-:S03]  /*01c0*/  LOP3.LUT R4, R4, 0xfffffffc, RZ, 0xc0, !PT ;  /* 0xfffffffc04047812 */ /* 0x000fc600078ec0ff */
[----:B------:R-:W-:Y:S01]  /*01d0*/  IMAD.IADD R21, R15, 0x1, -R2 ;  /* 0x000000010f157824 */ /* 0x000fe200078e0a02 */
[----:B------:R-:W-:Y:S01]  /*01e0*/  IADD3 R27, R19, -R4, RZ ;  /* 0x80000004131b7210 */ /* 0x000fe20007ffe0ff */
[----:B------:R-:W1:Y:S02]  /*01f0*/  LDC.64 R2, c[0x0][0x218] ;  /* 0x00008600ff027b82 */ /* 0x000e640000000a00 */
[----:B--2---:R-:W-:-:S04]  /*0200*/  IMAD.WIDE R20, R21, 0x4, R8 ;  /* 0x0000000415147825 */ /* 0x004fc800078e0208 */
[----:B------:R-:W-:Y:S01]  /*0210*/  IMAD.WIDE R26, R27, 0x4, R8 ;  /* 0x000000041b1a7825 */ /* 0x000fe200078e0208 */
[----:B------:R-:W-:Y:S01]  /*0220*/  CS2R R8, SRZ ;  /* 0x0000000000087805 */ /* 0x000fe2000001ff00 */
[----:B------:R-:W2:Y:S01]  /*0230*/  LDC.64 R4, c[0x0][0x220] ;  /* 0x00008800ff047b82 */ /* 0x000ea20000000a00 */
[----:B------:R3:W4:Y:S04]  /*0240*/  @!P0 LDG.E.EL R17, desc[UR4][R20.64] ;  /* 0x0000000414118981 */ /* 0x000728000c2e1900 */
[----:B------:R-:W4:Y:S04]  /*0250*/  @!P0 LDG.E.64 R8, desc[UR4][R24.64] ;  /* 0x0000000418088981 */ /* 0x000f28000c1e1b00 */
[----:B------:R-:W4:Y:S01]  /*0260*/  @!P0 LDG.E.EL R16, desc[UR4][R26.64] ;  /* 0x000000041a108981 */ /* 0x000f22000c2e1900 */
[----:B-----5:R-:W-:Y:S01]  /*0270*/  IMAD.WIDE R10, R15, 0x4, R6 ;  /* 0x000000040f0a7825 */ /* 0x020fe200078e0206 */
[----:B---3--:R-:W-:-:S03]  /*0280*/  CS2R R20, SRZ ;  /* 0x0000000000147805 */ /* 0x008fc6000001ff00 */
[----:B------:R-:W-:-:S04]  /*0290*/  IMAD.WIDE R6, R19, 0x4, R6 ;  /* 0x0000000413067825 */ /* 0x000fc800078e0206 */
[--C-:B-1----:R-:W-:Y:S01]  /*02a0*/  IMAD.WIDE R12, R15, 0x4, R2.reuse ;  /* 0x000000040f0c7825 */ /* 0x102fe200078e0202 */
[----:B------:R-:W3:Y:S03]  /*02b0*/  @!P0 LDG.E.EL R20, desc[UR4][R6.64] ;  /* 0x0000000406148981 */ /* 0x000ee6000c2e1900 */
[----:B------:R-:W-:Y:S01]  /*02c0*/  IMAD.WIDE R2, R19, 0x4, R2 ;  /* 0x0000000413027825 */ /* 0x000fe200078e0202 */
[----:B------:R-:W5:Y:S03]  /*02d0*/  @!P0 LDG.E.EL R21, desc[UR4][R12.64] ;  /* 0x000000040c158981 */ /* 0x000f66000c2e1900 */
[--C-:B--2---:R-:W-:Y:S01]  /*02e0*/  IMAD.WIDE R14, R15, 0x4, R4.reuse ;  /* 0x000000040f0e7825 */ /* 0x104fe200078e0204 */
[----:B------:R-:W2:Y:S03]  /*02f0*/  @!P0 LDG.E.EL R23, desc[UR4][R2.64] ;  /* 0x0000000402178981 */ /* 0x000ea6000c2e1900 */
[----:B------:R-:W-:Y:S01]  /*0300*/  IMAD.WIDE R4, R19, 0x4, R4 ;  /* 0x0000000413047825 */ /* 0x000fe200078e0204 */
[----:B------:R-:W-:Y:S01]  /*0310*/  HFMA2.MMA R19, -RZ, RZ, 0, 0 ;  /* 0x00000000ff137435 */ /* 0x000fe200000001ff */
[----:B------:R1:W2:Y:S04]  /*0320*/  @!P0 LDG.E.EL R18, desc[UR4][R14.64] ;  /* 0x000000040e128981 */ /* 0x0002a8000c2e1900 */
[----:B------:R-:W3:Y:S05]  /*0330*/  @!P0 LDG.E.EL R22, desc[UR4][R4.64] ;  /* 0x0000000404168981 */ /* 0x000eea000c2e1900 */
[----:B------:R-:W5:Y:S01]  /*0340*/  @!P0 LDG.E.EL R19, desc[UR4][R10.64] ;  /* 0x000000040a138981 */ /* 0x000f62000c2e1900 */
[----:B-1----:R-:W1:Y:S02]  /*0350*/  LDC.64 R14, c[0x0][0x238] ;  /* 0x00008e00ff0e7b82 */ /* 0x002e640000000a00 */
[----:B-1----:R-:W-:Y:S01]  /*0360*/  IMAD.WIDE R14, R0, 0x4, R14 ;  /* 0x00000004000e7825 */ /* 0x002fe200078e020e */
[----:B----4-:R-:W-:-:S02]  /*0370*/  FSETP.GT.AND P1, PT, R8, -R17, PT ;  /* 0x800000110800720b */ /* 0x010fc40003f24000 */
[----:B------:R-:W-:Y:S01]  /*0380*/  FSETP.GT.AND P2, PT, R9, -R16, PT ;  /* 0x800000100900720b */ /* 0x000fe20003f44000 */
[----:B------:R-:W-:Y:S01]  /*0390*/  FADD R17, R17, R8 ;  /* 0x0000000811117221 */ /* 0x000fe20000000000 */
[----:B------:R-:W-:-:S09]  /*03a0*/  FADD R9, R16, R9 ;  /* 0x0000000910097221 */ /* 0x000fd20000000000 */
[----:B------:R-:W-:Y:S02]  /*03b0*/  @!P1 FMUL R17, R17, 0.20000000298023223877 ;  /* 0x3e4ccccd11119820 */ /* 0x000fe40000400000 */
[----:B------:R-:W-:-:S03]  /*03c0*/  @!P2 FMUL R9, R9, 0.20000000298023223877 ;  /* 0x3e4ccccd0909a820 */ /* 0x000fc60000400000 */
[----:B------:R-:W-:Y:S02]  /*03d0*/  FSETP.GT.AND P3, PT, R17, RZ, PT ;  /* 0x000000ff1100720b */ /* 0x000fe40003f64000 */
[----:B------:R-:W-:Y:S01]  /*03e0*/  FSETP.GT.AND P2, PT, R9, RZ, PT ;  /* 0x000000ff0900720b */ /* 0x000fe20003f44000 */
[----:B--2---:R-:W-:Y:S01]  /*03f0*/  FADD R18, R17, R18 ;  /* 0x0000001211127221 */ /* 0x004fe20000000000 */
[----:B---3--:R-:W-:-:S03]  /*0400*/  FADD R22, R9, R22 ;  /* 0x0000001609167221 */ /* 0x008fc60000000000 */
[----:B-----5:R-:W-:Y:S01]  /*0410*/  FADD R18, R18, R21 ;  /* 0x0000001512127221 */ /* 0x020fe20000000000 */
[----:B------:R-:W-:-:S03]  /*0420*/  FADD R23, R22, R23 ;  /* 0x0000001716177221 */ /* 0x000fc60000000000 */
[----:B------:R-:W-:Y:S01]  /*0430*/  FADD R18, R18, R19 ;  /* 0x0000001312127221 */ /* 0x000fe20000000000 */
[----:B------:R-:W-:Y:S02]  /*0440*/  SEL R3, RZ, 0x1, !P3 ;  /* 0x00000001ff037807 */ /* 0x000fe40005800000 */
[----:B------:R-:W-:Y:S01]  /*0450*/  SEL R4, RZ, 0x100, !P2 ;  /* 0x00000100ff047807 */ /* 0x000fe20005000000 */
[----:B------:R-:W-:Y:S01]  /*0460*/  FADD R19, R23, R20 ;  /* 0x0000001417137221 */ /* 0x000fe20000000000 */
[----:B------:R-:W-:-:S03]  /*0470*/  IADD3 R2, P1, R0, UR6, RZ ;  /* 0x0000000600027c10 */ /* 0x000fc6000ff3e0ff */
[----:B------:R-:W-:Y:S01]  /*0480*/  IMAD.IADD R5, R3, 0x1, R4 ;  /* 0x0000000103057824 */ /* 0x000fe200078e0204 */
[----:B------:R-:W-:Y:S01]  /*0490*/  LEA.HI.X.SX32 R3, R0, UR7, 0x1, P1 ;  /* 0x0000000700037c11 */ /* 0x000fe200088f0eff */
[----:B------:R1:W-:Y:S01]  /*04a0*/  @!P0 STG.E.64 desc[UR4][R14.64], R18 ;  /* 0x000000120e008986 */ /* 0x0003e2000c101b04 */
[----:B------:R-:W-:Y:S07]  /*04b0*/  @P0 EXIT ;  /* 0x000000000000094d */ /* 0x000fee0003800000 */
[----:B------:R-:W-:Y:S01]  /*04c0*/  STG.E.U16 desc[UR4][R2.64], R5 ;  /* 0x0000000502007986 */ /* 0x000fe2000c101504 */
[----:B------:R-:W-:Y:S05]  /*04d0*/  EXIT ;  /* 0x000000000000794d */ /* 0x000fea0003800000 */
.L_x_0:
[----:B------:R-:W-:-:S00]  /*04e0*/  BRA `(.L_x_0) ;  /* 0xfffffffc00fc7947 */ /* 0x000fc0000383ffff */
[----:B------:R-:W-:-:S00]  /*04f0*/  NOP ;  /* 0x0000000000007918 */ /* 0x000fc00000000000 */
        /* <DEDUP_REMOVED lines=8> */
.L_x_1:


//--------------------- .nv.constant0.triton_poi_fused__native_batch_norm_legit_no_training_add_convolution_leaky_relu_leaky_relu_backward_7 --------------------------
	.section	.nv.constant0.triton_poi_fused__native_batch_norm_legit_no_training_add_convolution_leaky_relu_leaky_relu_backward_7,"a",@progbits
	.sectionflags	@""
	.align	4
.nv.constant0.triton_poi_fused__native_batch_norm_legit_no_training_add_convolution_leaky_relu_leaky_relu_backward_7:
	.zero		588
